//
// Generated by NVIDIA NVVM Compiler
//
// Compiler Build ID: CL-36424714
// Cuda compilation tools, release 13.0, V13.0.88
// Based on NVVM 20.0.0
//

.version 9.0
.target sm_100
.address_size 64

	// .globl	_Z15l2cache_latencyPjS_S_

.visible .entry _Z15l2cache_latencyPjS_S_(
	.param .u64 .ptr .align 1 _Z15l2cache_latencyPjS_S__param_0,
	.param .u64 .ptr .align 1 _Z15l2cache_latencyPjS_S__param_1,
	.param .u64 .ptr .align 1 _Z15l2cache_latencyPjS_S__param_2
)
{
	.reg .pred 	%p<2>;
	.reg .b32 	%r<24>;
	.reg .b64 	%rd<30>;

	ld.param.u64 	%rd13, [_Z15l2cache_latencyPjS_S__param_0];
	ld.param.u64 	%rd14, [_Z15l2cache_latencyPjS_S__param_1];
	ld.param.u64 	%rd1, [_Z15l2cache_latencyPjS_S__param_2];
	cvta.to.global.u64 	%rd15, %rd14;
	mov.u32 	%r17, %tid.x;
	mul.wide.u32 	%rd16, %r17, 4;
	add.s64 	%rd2, %rd13, %rd16;
	// begin inline asm
	ld.global.ca.b32 %r2, [%rd2];

	// end inline asm
	cvt.u64.u32 	%rd17, %r2;
	add.s64 	%rd3, %rd2, %rd17;
	// begin inline asm
	ld.global.ca.b32 %r3, [%rd3];

	// end inline asm
	cvt.u64.u32 	%rd18, %r3;
	add.s64 	%rd4, %rd3, %rd18;
	// begin inline asm
	ld.global.ca.b32 %r4, [%rd4];

	// end inline asm
	cvt.u64.u32 	%rd19, %r4;
	add.s64 	%rd5, %rd4, %rd19;
	// begin inline asm
	ld.global.ca.b32 %r5, [%rd5];

	// end inline asm
	cvt.u64.u32 	%rd20, %r5;
	add.s64 	%rd6, %rd5, %rd20;
	// begin inline asm
	ld.global.ca.b32 %r6, [%rd6];

	// end inline asm
	cvt.u64.u32 	%rd21, %r6;
	mul.lo.s32 	%r18, %r6, 5;
	cvt.u64.u32 	%rd22, %r18;
	sub.s64 	%rd23, %rd21, %rd22;
	add.s64 	%rd8, %rd6, %rd23;
	// begin inline asm
	bar.sync 0;
mov.u32 %r7, %clock;

	// end inline asm
	// begin inline asm
	ld.global.ca.b32 %r8, [%rd8];

	// end inline asm
	// begin inline asm
	bar.sync 0;
mov.u32 %r9, %clock;

	// end inline asm
	// begin inline asm
	bar.sync 0;
mov.u32 %r10, %clock;

	// end inline asm
	// begin inline asm
	ld.global.ca.b32 %r11, [%rd8];

	// end inline asm
	cvt.u64.u32 	%rd24, %r11;
	add.s64 	%rd9, %rd8, %rd24;
	// begin inline asm
	ld.global.ca.b32 %r12, [%rd9];

	// end inline asm
	cvt.u64.u32 	%rd25, %r12;
	add.s64 	%rd10, %rd9, %rd25;
	// begin inline asm
	ld.global.ca.b32 %r13, [%rd10];

	// end inline asm
	cvt.u64.u32 	%rd26, %r13;
	add.s64 	%rd11, %rd10, %rd26;
	// begin inline asm
	ld.global.ca.b32 %r14, [%rd11];

	// end inline asm
	cvt.u64.u32 	%rd27, %r14;
	add.s64 	%rd12, %rd11, %rd27;
	// begin inline asm
	ld.global.ca.b32 %r15, [%rd12];

	// end inline asm
	// begin inline asm
	bar.sync 0;
mov.u32 %r16, %clock;

	// end inline asm
	add.s32 	%r19, %r9, %r10;
	sub.s32 	%r20, %r7, %r19;
	add.s32 	%r21, %r20, %r16;
	add.s64 	%rd28, %rd15, %rd16;
	st.global.u32 	[%rd28], %r21;
	setp.eq.s32 	%p1, %r15, 0;
	@%p1 bra 	$L__BB0_2;
	cvta.to.global.u64 	%rd29, %rd1;
	ld.global.u32 	%r22, [%rd29];
	add.s32 	%r23, %r22, %r15;
	st.global.u32 	[%rd29], %r23;
$L__BB0_2:
	ret;

}


// ===== COMPILED SASS (sm_100) =====

	.target	sm_100

	.elftype	@"ET_EXEC"


//--------------------- .note.nv.tkinfo           --------------------------
	.section	.note.nv.tkinfo,"",@"SHT_NOTE"
	.sectionflags	@"SHF_NOTE_NV_TKINFO"
	.tkinfo
        /*0018*/ 	.word	0x00000002
        /*0030*/ 	.string	""
        /*0030*/ 	.string	"ptxas"
        /*0030*/ 	.string	"Cuda compilation tools, release 13.0, V13.0.88"
        /*0030*/ 	.string	"Build cuda_13.0.r13.0/compiler.36424714_0"
        /*0030*/ 	.string	"-arch sm_100 -m 64 "



//--------------------- .note.nv.cuinfo           --------------------------
	.section	.note.nv.cuinfo,"",@"SHT_NOTE"
	.sectionflags	@"SHF_NOTE_NV_CUINFO"
        /*0018*/ 	.short	0x0002
        /*001a*/ 	.short	0x0064
        /*001c*/ 	.short	0x0082
	.zero		2


//--------------------- .nv.info                  --------------------------
	.section	.nv.info,"",@"SHT_CUDA_INFO"
	.align	4


	//----- nvinfo : EIATTR_REGCOUNT
	.align		4
        /*0000*/ 	.byte	0x04, 0x2f
        /*0002*/ 	.short	(.L_1 - .L_0)
	.align		4
.L_0:
        /*0004*/ 	.word	index@(_Z15l2cache_latencyPjS_S_)
        /*0008*/ 	.word	0x0000000e


	//----- nvinfo : EIATTR_FRAME_SIZE
	.align		4
.L_1:
        /*000c*/ 	.byte	0x04, 0x11
        /*000e*/ 	.short	(.L_3 - .L_2)
	.align		4
.L_2:
        /*0010*/ 	.word	index@(_Z15l2cache_latencyPjS_S_)
        /*0014*/ 	.word	0x00000000


	//----- nvinfo : EIATTR_MIN_STACK_SIZE
	.align		4
.L_3:
        /*0018*/ 	.byte	0x04, 0x12
        /*001a*/ 	.short	(.L_5 - .L_4)
	.align		4
.L_4:
        /*001c*/ 	.word	index@(_Z15l2cache_latencyPjS_S_)
        /*0020*/ 	.word	0x00000000
.L_5:


//--------------------- .nv.compat                --------------------------
	.section	.nv.compat,"",@"SHT_CUDA_COMPAT_INFO"
	.align	4
        /*0000*/ 	.byte	0x02, 0x09, 0x00, 0x00, 0x02, 0x02, 0x01, 0x00, 0x02, 0x05, 0x05, 0x00, 0x03, 0x07, 0x01, 0x01
        /*0010*/ 	.byte	0x02, 0x03, 0x00, 0x00, 0x02, 0x06, 0x01, 0x00, 0x04, 0x0b, 0x08, 0x00, 0x09, 0x00, 0x00, 0x00
        /*0020*/ 	.byte	0x00, 0x00, 0x00, 0x00


//--------------------- .nv.info._Z15l2cache_latencyPjS_S_ --------------------------
	.section	.nv.info._Z15l2cache_latencyPjS_S_,"",@"SHT_CUDA_INFO"
	.sectionflags	@""
	.align	4


	//----- nvinfo : EIATTR_CUDA_API_VERSION
	.align		4
        /*0000*/ 	.byte	0x04, 0x37
        /*0002*/ 	.short	(.L_7 - .L_6)
.L_6:
        /*0004*/ 	.word	0x00000082


	//----- nvinfo : EIATTR_KPARAM_INFO
	.align		4
.L_7:
        /*0008*/ 	.byte	0x04, 0x17
        /*000a*/ 	.short	(.L_9 - .L_8)
.L_8:
        /*000c*/ 	.word	0x00000000
        /*0010*/ 	.short	0x0002
        /*0012*/ 	.short	0x0010
        /*0014*/ 	.byte	0x00, 0xf5, 0x21, 0x00


	//----- nvinfo : EIATTR_KPARAM_INFO
	.align		4
.L_9:
        /*0018*/ 	.byte	0x04, 0x17
        /*001a*/ 	.short	(.L_11 - .L_10)
.L_10:
        /*001c*/ 	.word	0x00000000
        /*0020*/ 	.short	0x0001
        /*0022*/ 	.short	0x0008
        /*0024*/ 	.byte	0x00, 0xf5, 0x21, 0x00


	//----- nvinfo : EIATTR_KPARAM_INFO
	.align		4
.L_11:
        /*0028*/ 	.byte	0x04, 0x17
        /*002a*/ 	.short	(.L_13 - .L_12)
.L_12:
        /*002c*/ 	.word	0x00000000
        /*0030*/ 	.short	0x0000
        /*0032*/ 	.short	0x0000
        /*0034*/ 	.byte	0x00, 0xf5, 0x21, 0x00


	//----- nvinfo : EIATTR_SPARSE_MMA_MASK
	.align		4
.L_13:
        /*0038*/ 	.byte	0x03, 0x50
        /*003a*/ 	.short	0x0000


	//----- nvinfo : EIATTR_MAXREG_COUNT
	.align		4
        /*003c*/ 	.byte	0x03, 0x1b
        /*003e*/ 	.short	0x00ff


	//----- nvinfo : EIATTR_NUM_BARRIERS
	.align		4
        /*0040*/ 	.byte	0x02, 0x4c
        /*0042*/ 	.byte	0x01
	.zero		1


	//----- nvinfo : EIATTR_MERCURY_ISA_VERSION
	.align		4
        /*0044*/ 	.byte	0x03, 0x5f
        /*0046*/ 	.short	0x0101


	//----- nvinfo : EIATTR_VRC_CTA_INIT_COUNT
	.align		4
        /*0048*/ 	.byte	0x02, 0x4a
	.zero		1
	.zero		1


	//----- nvinfo : EIATTR_EXIT_INSTR_OFFSETS
	.align		4
        /*004c*/ 	.byte	0x04, 0x1c
        /*004e*/ 	.short	(.L_15 - .L_14)


	//   ....[0]....
.L_14:
        /*0050*/ 	.word	0x00000330


	//   ....[1]....
        /*0054*/ 	.word	0x00000380


	//----- nvinfo : EIATTR_CBANK_PARAM_SIZE
	.align		4
.L_15:
        /*0058*/ 	.byte	0x03, 0x19
        /*005a*/ 	.short	0x0018


	//----- nvinfo : EIATTR_PARAM_CBANK
	.align		4
        /*005c*/ 	.byte	0x04, 0x0a
        /*005e*/ 	.short	(.L_17 - .L_16)
	.align		4
.L_16:
        /*0060*/ 	.word	index@(.nv.constant0._Z15l2cache_latencyPjS_S_)
        /*0064*/ 	.short	0x0380
        /*0066*/ 	.short	0x0018


	//----- nvinfo : EIATTR_SW_WAR
	.align		4
.L_17:
        /*0068*/ 	.byte	0x04, 0x36
        /*006a*/ 	.short	(.L_19 - .L_18)
.L_18:
        /*006c*/ 	.word	0x00000008
.L_19:


//--------------------- .nv.callgraph             --------------------------
	.section	.nv.callgraph,"",@"SHT_CUDA_CALLGRAPH"
	.align	4
	.sectionentsize	8
	.align		4
        /*0000*/ 	.word	0x00000000
	.align		4
        /*0004*/ 	.word	0xffffffff
	.align		4
        /*0008*/ 	.word	0x00000000
	.align		4
        /*000c*/ 	.word	0xfffffffe
	.align		4
        /*0010*/ 	.word	0x00000000
	.align		4
        /*0014*/ 	.word	0xfffffffd
	.align		4
        /*0018*/ 	.word	0x00000000
	.align		4
        /*001c*/ 	.word	0xfffffffc


//--------------------- .text._Z15l2cache_latencyPjS_S_ --------------------------
	.section	.text._Z15l2cache_latencyPjS_S_,"ax",@progbits
	.align	128
        .global         _Z15l2cache_latencyPjS_S_
        .type           _Z15l2cache_latencyPjS_S_,@function
        .size           _Z15l2cache_latencyPjS_S_,(.L_x_1 - _Z15l2cache_latencyPjS_S_)
        .other          _Z15l2cache_latencyPjS_S_,@"STO_CUDA_ENTRY STV_DEFAULT"
_Z15l2cache_latencyPjS_S_:
.text._Z15l2cache_latencyPjS_S_:
[----:B------:R-:W-:Y:S01]  /*0000*/  LDC R1, c[0x0][0x37c] ;  /* 0x0000df00ff017b82 */ /* 0x000fe20000000800 */
[----:B------:R-:W0:Y:S07]  /*0010*/  S2R R0, SR_TID.X ;  /* 0x0000000000007919 */ /* 0x000e2e0000002100 */
[----:B------:R-:W0:Y:S01]  /*0020*/  LDC.64 R2, c[0x0][0x380] ;  /* 0x0000e000ff027b82 */ /* 0x000e220000000a00 */
[----:B------:R-:W1:Y:S01]  /*0030*/  LDCU.64 UR8, c[0x0][0x358] ;  /* 0x00006b00ff0877ac */ /* 0x000e620008000a00 */
[----:B0-----:R-:W-:-:S05]  /*0040*/  IMAD.WIDE.U32 R2, R0, 0x4, R2 ;  /* 0x0000000400027825 */ /* 0x001fca00078e0002 */
[----:B-1----:R-:W2:Y:S02]  /*0050*/  LDG.E.STRONG.SM R5, desc[UR8][R2.64] ;  /* 0x0000000802057981 */ /* 0x002ea4000c1eb900 */
[----:B--2---:R-:W-:-:S05]  /*0060*/  IADD3 R4, P0, PT, R2, R5, RZ ;  /* 0x0000000502047210 */ /* 0x004fca0007f1e0ff */
[----:B------:R-:W-:-:S05]  /*0070*/  IMAD.X R5, RZ, RZ, R3, P0 ;  /* 0x000000ffff057224 */ /* 0x000fca00000e0603 */
[----:B------:R-:W2:Y:S02]  /*0080*/  LDG.E.STRONG.SM R7, desc[UR8][R4.64] ;  /* 0x0000000804077981 */ /* 0x000ea4000c1eb900 */
        /* <DEDUP_REMOVED lines=8> */
[----:B------:R-:W2:Y:S01]  /*0110*/  LDG.E.STRONG.SM R3, desc[UR8][R10.64] ;  /* 0x000000080a037981 */ /* 0x000ea2000c1eb900 */
[----:B------:R-:W-:Y:S01]  /*0120*/  BAR.SYNC.DEFER_BLOCKING 0x0 ;  /* 0x0000000000007b1d */ /* 0x000fe20000010000 */
[----:B--2---:R-:W-:-:S05]  /*0130*/  IMAD R2, R3, 0x5, RZ ;  /* 0x0000000503027824 */ /* 0x004fca00078e02ff */
[----:B------:R-:W-:-:S04]  /*0140*/  IADD3 R2, P0, P1, R10, R3, -R2 ;  /* 0x000000030a027210 */ /* 0x000fc8000791e802 */
[----:B------:R-:W-:Y:S01]  /*0150*/  IADD3.X R3, PT, PT, R11, -0x1, RZ, P0, P1 ;  /* 0xffffffff0b037810 */ /* 0x000fe200007e24ff */
[----:B------:R-:W-:Y:S01]  /*0160*/  S2UR UR4, SR_CLOCKLO ;  /* 0x00000000000479c3 */ /* 0x000fe20000005000 */
[----:B------:R-:W-:-:S07]  /*0170*/  NOP ;  /* 0x0000000000007918 */ /* 0x000fce0000000000 */
[----:B------:R-:W-:Y:S08]  /*0180*/  BAR.SYNC.DEFER_BLOCKING 0x0 ;  /* 0x0000000000007b1d */ /* 0x000ff00000010000 */
[----:B------:R-:W-:Y:S01]  /*0190*/  S2UR UR5, SR_CLOCKLO ;  /* 0x00000000000579c3 */ /* 0x000fe20000005000 */
[----:B------:R-:W-:-:S07]  /*01a0*/  NOP ;  /* 0x0000000000007918 */ /* 0x000fce0000000000 */
[----:B------:R-:W-:Y:S08]  /*01b0*/  BAR.SYNC.DEFER_BLOCKING 0x0 ;  /* 0x0000000000007b1d */ /* 0x000ff00000010000 */
[----:B------:R-:W0:Y:S01]  /*01c0*/  S2UR UR6, SR_CLOCKLO ;  /* 0x00000000000679c3 */ /* 0x000e220000005000 */
[----:B------:R-:W-:Y:S01]  /*01d0*/  NOP ;  /* 0x0000000000007918 */ /* 0x000fe20000000000 */
[----:B------:R-:W2:Y:S02]  /*01e0*/  LDG.E.STRONG.SM R5, desc[UR8][R2.64] ;  /* 0x0000000802057981 */ /* 0x000ea4000c1eb900 */
[----:B--2---:R-:W-:-:S05]  /*01f0*/  IADD3 R4, P0, PT, R5, R2, RZ ;  /* 0x0000000205047210 */ /* 0x004fca0007f1e0ff */
[----:B------:R-:W-:-:S05]  /*0200*/  IMAD.X R5, RZ, RZ, R3, P0 ;  /* 0x000000ffff057224 */ /* 0x000fca00000e0603 */
[----:B------:R-:W2:Y:S02]  /*0210*/  LDG.E.STRONG.SM R7, desc[UR8][R4.64] ;  /* 0x0000000804077981 */ /* 0x000ea4000c1eb900 */
[----:B--2---:R-:W-:-:S04]  /*0220*/  IADD3 R6, P0, PT, R7, R4, RZ ;  /* 0x0000000407067210 */ /* 0x004fc80007f1e0ff */
[----:B------:R-:W-:-:S05]  /*0230*/  IADD3.X R7, PT, PT, RZ, R5, RZ, P0, !PT ;  /* 0x00000005ff077210 */ /* 0x000fca00007fe4ff */
        /* <DEDUP_REMOVED lines=8> */
[----:B------:R-:W-:-:S07]  /*02c0*/  CS2R.32 R5, SR_CLOCKLO ;  /* 0x0000000000057805 */ /* 0x000fce0000005000 */
[----:B------:R-:W1:Y:S01]  /*02d0*/  LDC.64 R2, c[0x0][0x388] ;  /* 0x0000e200ff027b82 */ /* 0x000e620000000a00 */
[----:B--2---:R-:W-:Y:S01]  /*02e0*/  ISETP.NE.AND P0, PT, R10, RZ, PT ;  /* 0x000000ff0a00720c */ /* 0x004fe20003f05270 */
[----:B0-----:R-:W-:-:S06]  /*02f0*/  UIADD3 UR4, UPT, UPT, UR4, -UR5, -UR6 ;  /* 0x8000000504047290 */ /* 0x001fcc000fffe806 */
[----:B------:R-:W-:Y:S01]  /*0300*/  IADD3 R5, PT, PT, R5, UR4, RZ ;  /* 0x0000000405057c10 */ /* 0x000fe2000fffe0ff */
[----:B-1----:R-:W-:-:S05]  /*0310*/  IMAD.WIDE.U32 R2, R0, 0x4, R2 ;  /* 0x0000000400027825 */ /* 0x002fca00078e0002 */
[----:B------:R0:W-:Y:S01]  /*0320*/  STG.E desc[UR8][R2.64], R5 ;  /* 0x0000000502007986 */ /* 0x0001e2000c101908 */
[----:B------:R-:W-:Y:S05]  /*0330*/  @!P0 EXIT ;  /* 0x000000000000894d */ /* 0x000fea0003800000 */
[----:B0-----:R-:W0:Y:S02]  /*0340*/  LDC.64 R2, c[0x0][0x390] ;  /* 0x0000e400ff027b82 */ /* 0x001e240000000a00 */
[----:B0-----:R-:W2:Y:S02]  /*0350*/  LDG.E R5, desc[UR8][R2.64] ;  /* 0x0000000802057981 */ /* 0x001ea4000c1e1900 */
[----:B--2---:R-:W-:-:S05]  /*0360*/  IMAD.IADD R5, R10, 0x1, R5 ;  /* 0x000000010a057824 */ /* 0x004fca00078e0205 */
[----:B------:R-:W-:Y:S01]  /*0370*/  STG.E desc[UR8][R2.64], R5 ;  /* 0x0000000502007986 */ /* 0x000fe2000c101908 */
[----:B------:R-:W-:Y:S05]  /*0380*/  EXIT ;  /* 0x000000000000794d */ /* 0x000fea0003800000 */
.L_x_0:
[----:B------:R-:W-:-:S00]  /*0390*/  BRA `(.L_x_0) ;  /* 0xfffffffc00fc7947 */ /* 0x000fc0000383ffff */
[----:B------:R-:W-:-:S00]  /*03a0*/  NOP ;  /* 0x0000000000007918 */ /* 0x000fc00000000000 */
        /* <DEDUP_REMOVED lines=13> */
.L_x_1:


//--------------------- .nv.shared.reserved.0     --------------------------
	.section	.nv.shared.reserved.0,"aw",@nobits
	.weak		__nv_reservedSMEM_offset_0_alias
	.size		__nv_reservedSMEM_offset_0_alias, 0, 64
	.other		__nv_reservedSMEM_offset_0_alias,@"STO_CUDA_RESERVED_SHARED STV_DEFAULT"
__nv_reservedSMEM_offset_0_alias:
	.zero		0
	.zero		64


//--------------------- .nv.constant0._Z15l2cache_latencyPjS_S_ --------------------------
	.section	.nv.constant0._Z15l2cache_latencyPjS_S_,"a",@progbits
	.sectionflags	@""
	.align	4
.nv.constant0._Z15l2cache_latencyPjS_S_:
	.zero		920


//--------------------- SYMBOLS --------------------------

	.type		.nv.reservedSmem.offset0,@object
	.size		.nv.reservedSmem.offset0,0x4
